//
// Generated by NVIDIA NVVM Compiler
//
// Compiler Build ID: CL-36424714
// Cuda compilation tools, release 13.0, V13.0.88
// Based on NVVM 20.0.0
//

.version 9.0
.target sm_100
.address_size 64

	// .globl	_Z12ordenarArrayPiS_i

.visible .entry _Z12ordenarArrayPiS_i(
	.param .u64 .ptr .align 1 _Z12ordenarArrayPiS_i_param_0,
	.param .u64 .ptr .align 1 _Z12ordenarArrayPiS_i_param_1,
	.param .u32 _Z12ordenarArrayPiS_i_param_2
)
{
	.reg .pred 	%p<97>;
	.reg .b32 	%r<167>;
	.reg .b64 	%rd<28>;

	ld.param.u64 	%rd11, [_Z12ordenarArrayPiS_i_param_0];
	ld.param.u64 	%rd10, [_Z12ordenarArrayPiS_i_param_1];
	ld.param.u32 	%r34, [_Z12ordenarArrayPiS_i_param_2];
	cvta.to.global.u64 	%rd1, %rd11;
	mov.u32 	%r35, %tid.x;
	mov.u32 	%r36, %ctaid.x;
	mov.u32 	%r37, %ntid.x;
	mad.lo.s32 	%r1, %r36, %r37, %r35;
	setp.gt.s32 	%p1, %r34, 0;
	@%p1 bra 	$L__BB0_2;
	mul.wide.s32 	%rd13, %r1, 4;
	add.s64 	%rd14, %rd1, %rd13;
	ld.global.u32 	%r166, [%rd14];
	mov.b64 	%rd27, 0;
	bra.uni 	$L__BB0_15;
$L__BB0_2:
	mul.wide.s32 	%rd15, %r1, 4;
	add.s64 	%rd16, %rd1, %rd15;
	ld.global.u32 	%r166, [%rd16];
	and.b32  	%r4, %r34, 15;
	setp.lt.u32 	%p2, %r34, 16;
	mov.b32 	%r157, 0;
	mov.u32 	%r165, %r157;
	@%p2 bra 	$L__BB0_5;
	and.b32  	%r157, %r34, 2147483632;
	add.s64 	%rd25, %rd1, 32;
	mov.b32 	%r151, 0;
	mov.u32 	%r165, %r151;
$L__BB0_4:
	.pragma "nounroll";
	ld.global.u32 	%r41, [%rd25+-32];
	setp.ge.s32 	%p3, %r166, %r41;
	setp.gt.s32 	%p4, %r1, %r151;
	and.pred  	%p5, %p4, %p3;
	selp.u32 	%r42, 1, 0, %p5;
	add.s32 	%r43, %r165, %r42;
	ld.global.u32 	%r44, [%rd25+-28];
	setp.ge.s32 	%p6, %r166, %r44;
	add.s32 	%r45, %r151, 1;
	setp.gt.s32 	%p7, %r1, %r45;
	and.pred  	%p8, %p7, %p6;
	selp.u32 	%r46, 1, 0, %p8;
	add.s32 	%r47, %r43, %r46;
	ld.global.u32 	%r48, [%rd25+-24];
	setp.ge.s32 	%p9, %r166, %r48;
	add.s32 	%r49, %r151, 2;
	setp.gt.s32 	%p10, %r1, %r49;
	and.pred  	%p11, %p10, %p9;
	selp.u32 	%r50, 1, 0, %p11;
	add.s32 	%r51, %r47, %r50;
	ld.global.u32 	%r52, [%rd25+-20];
	setp.ge.s32 	%p12, %r166, %r52;
	add.s32 	%r53, %r151, 3;
	setp.gt.s32 	%p13, %r1, %r53;
	and.pred  	%p14, %p13, %p12;
	selp.u32 	%r54, 1, 0, %p14;
	add.s32 	%r55, %r51, %r54;
	ld.global.u32 	%r56, [%rd25+-16];
	setp.ge.s32 	%p15, %r166, %r56;
	add.s32 	%r57, %r151, 4;
	setp.gt.s32 	%p16, %r1, %r57;
	and.pred  	%p17, %p16, %p15;
	selp.u32 	%r58, 1, 0, %p17;
	add.s32 	%r59, %r55, %r58;
	ld.global.u32 	%r60, [%rd25+-12];
	setp.ge.s32 	%p18, %r166, %r60;
	add.s32 	%r61, %r151, 5;
	setp.gt.s32 	%p19, %r1, %r61;
	and.pred  	%p20, %p19, %p18;
	selp.u32 	%r62, 1, 0, %p20;
	add.s32 	%r63, %r59, %r62;
	ld.global.u32 	%r64, [%rd25+-8];
	setp.ge.s32 	%p21, %r166, %r64;
	add.s32 	%r65, %r151, 6;
	setp.gt.s32 	%p22, %r1, %r65;
	and.pred  	%p23, %p22, %p21;
	selp.u32 	%r66, 1, 0, %p23;
	add.s32 	%r67, %r63, %r66;
	ld.global.u32 	%r68, [%rd25+-4];
	setp.ge.s32 	%p24, %r166, %r68;
	add.s32 	%r69, %r151, 7;
	setp.gt.s32 	%p25, %r1, %r69;
	and.pred  	%p26, %p25, %p24;
	selp.u32 	%r70, 1, 0, %p26;
	add.s32 	%r71, %r67, %r70;
	ld.global.u32 	%r72, [%rd25];
	setp.ge.s32 	%p27, %r166, %r72;
	add.s32 	%r73, %r151, 8;
	setp.gt.s32 	%p28, %r1, %r73;
	and.pred  	%p29, %p28, %p27;
	selp.u32 	%r74, 1, 0, %p29;
	add.s32 	%r75, %r71, %r74;
	ld.global.u32 	%r76, [%rd25+4];
	setp.ge.s32 	%p30, %r166, %r76;
	add.s32 	%r77, %r151, 9;
	setp.gt.s32 	%p31, %r1, %r77;
	and.pred  	%p32, %p31, %p30;
	selp.u32 	%r78, 1, 0, %p32;
	add.s32 	%r79, %r75, %r78;
	ld.global.u32 	%r80, [%rd25+8];
	setp.ge.s32 	%p33, %r166, %r80;
	add.s32 	%r81, %r151, 10;
	setp.gt.s32 	%p34, %r1, %r81;
	and.pred  	%p35, %p34, %p33;
	selp.u32 	%r82, 1, 0, %p35;
	add.s32 	%r83, %r79, %r82;
	ld.global.u32 	%r84, [%rd25+12];
	setp.ge.s32 	%p36, %r166, %r84;
	add.s32 	%r85, %r151, 11;
	setp.gt.s32 	%p37, %r1, %r85;
	and.pred  	%p38, %p37, %p36;
	selp.u32 	%r86, 1, 0, %p38;
	add.s32 	%r87, %r83, %r86;
	ld.global.u32 	%r88, [%rd25+16];
	setp.ge.s32 	%p39, %r166, %r88;
	add.s32 	%r89, %r151, 12;
	setp.gt.s32 	%p40, %r1, %r89;
	and.pred  	%p41, %p40, %p39;
	selp.u32 	%r90, 1, 0, %p41;
	add.s32 	%r91, %r87, %r90;
	ld.global.u32 	%r92, [%rd25+20];
	setp.ge.s32 	%p42, %r166, %r92;
	add.s32 	%r93, %r151, 13;
	setp.gt.s32 	%p43, %r1, %r93;
	and.pred  	%p44, %p43, %p42;
	selp.u32 	%r94, 1, 0, %p44;
	add.s32 	%r95, %r91, %r94;
	ld.global.u32 	%r96, [%rd25+24];
	setp.ge.s32 	%p45, %r166, %r96;
	add.s32 	%r97, %r151, 14;
	setp.gt.s32 	%p46, %r1, %r97;
	and.pred  	%p47, %p46, %p45;
	selp.u32 	%r98, 1, 0, %p47;
	add.s32 	%r99, %r95, %r98;
	ld.global.u32 	%r100, [%rd25+28];
	setp.ge.s32 	%p48, %r166, %r100;
	add.s32 	%r101, %r151, 15;
	setp.gt.s32 	%p49, %r1, %r101;
	and.pred  	%p50, %p49, %p48;
	selp.u32 	%r102, 1, 0, %p50;
	add.s32 	%r165, %r99, %r102;
	add.s64 	%rd25, %rd25, 64;
	add.s32 	%r151, %r151, 16;
	setp.ne.s32 	%p51, %r151, %r157;
	@%p51 bra 	$L__BB0_4;
$L__BB0_5:
	setp.eq.s32 	%p52, %r4, 0;
	@%p52 bra 	$L__BB0_14;
	and.b32  	%r13, %r34, 7;
	setp.lt.u32 	%p53, %r4, 8;
	@%p53 bra 	$L__BB0_8;
	mul.wide.u32 	%rd17, %r157, 4;
	add.s64 	%rd18, %rd1, %rd17;
	ld.global.u32 	%r104, [%rd18];
	setp.ge.s32 	%p54, %r166, %r104;
	setp.gt.s32 	%p55, %r1, %r157;
	and.pred  	%p56, %p55, %p54;
	selp.u32 	%r105, 1, 0, %p56;
	add.s32 	%r106, %r165, %r105;
	add.s32 	%r107, %r157, 1;
	ld.global.u32 	%r108, [%rd18+4];
	setp.ge.s32 	%p57, %r166, %r108;
	setp.gt.s32 	%p58, %r1, %r107;
	and.pred  	%p59, %p58, %p57;
	selp.u32 	%r109, 1, 0, %p59;
	add.s32 	%r110, %r106, %r109;
	add.s32 	%r111, %r157, 2;
	ld.global.u32 	%r112, [%rd18+8];
	setp.ge.s32 	%p60, %r166, %r112;
	setp.gt.s32 	%p61, %r1, %r111;
	and.pred  	%p62, %p61, %p60;
	selp.u32 	%r113, 1, 0, %p62;
	add.s32 	%r114, %r110, %r113;
	add.s32 	%r115, %r157, 3;
	ld.global.u32 	%r116, [%rd18+12];
	setp.ge.s32 	%p63, %r166, %r116;
	setp.gt.s32 	%p64, %r1, %r115;
	and.pred  	%p65, %p64, %p63;
	selp.u32 	%r117, 1, 0, %p65;
	add.s32 	%r118, %r114, %r117;
	add.s32 	%r119, %r157, 4;
	ld.global.u32 	%r120, [%rd18+16];
	setp.ge.s32 	%p66, %r166, %r120;
	setp.gt.s32 	%p67, %r1, %r119;
	and.pred  	%p68, %p67, %p66;
	selp.u32 	%r121, 1, 0, %p68;
	add.s32 	%r122, %r118, %r121;
	add.s32 	%r123, %r157, 5;
	ld.global.u32 	%r124, [%rd18+20];
	setp.ge.s32 	%p69, %r166, %r124;
	setp.gt.s32 	%p70, %r1, %r123;
	and.pred  	%p71, %p70, %p69;
	selp.u32 	%r125, 1, 0, %p71;
	add.s32 	%r126, %r122, %r125;
	add.s32 	%r127, %r157, 6;
	ld.global.u32 	%r128, [%rd18+24];
	setp.ge.s32 	%p72, %r166, %r128;
	setp.gt.s32 	%p73, %r1, %r127;
	and.pred  	%p74, %p73, %p72;
	selp.u32 	%r129, 1, 0, %p74;
	add.s32 	%r130, %r126, %r129;
	add.s32 	%r131, %r157, 7;
	ld.global.u32 	%r132, [%rd18+28];
	setp.ge.s32 	%p75, %r166, %r132;
	setp.gt.s32 	%p76, %r1, %r131;
	and.pred  	%p77, %p76, %p75;
	selp.u32 	%r133, 1, 0, %p77;
	add.s32 	%r165, %r130, %r133;
	add.s32 	%r157, %r157, 8;
$L__BB0_8:
	setp.eq.s32 	%p78, %r13, 0;
	@%p78 bra 	$L__BB0_14;
	and.b32  	%r19, %r34, 3;
	setp.lt.u32 	%p79, %r13, 4;
	@%p79 bra 	$L__BB0_11;
	mul.wide.u32 	%rd19, %r157, 4;
	add.s64 	%rd20, %rd1, %rd19;
	ld.global.u32 	%r135, [%rd20];
	setp.ge.s32 	%p80, %r166, %r135;
	setp.gt.s32 	%p81, %r1, %r157;
	and.pred  	%p82, %p81, %p80;
	selp.u32 	%r136, 1, 0, %p82;
	add.s32 	%r137, %r165, %r136;
	add.s32 	%r138, %r157, 1;
	ld.global.u32 	%r139, [%rd20+4];
	setp.ge.s32 	%p83, %r166, %r139;
	setp.gt.s32 	%p84, %r1, %r138;
	and.pred  	%p85, %p84, %p83;
	selp.u32 	%r140, 1, 0, %p85;
	add.s32 	%r141, %r137, %r140;
	add.s32 	%r142, %r157, 2;
	ld.global.u32 	%r143, [%rd20+8];
	setp.ge.s32 	%p86, %r166, %r143;
	setp.gt.s32 	%p87, %r1, %r142;
	and.pred  	%p88, %p87, %p86;
	selp.u32 	%r144, 1, 0, %p88;
	add.s32 	%r145, %r141, %r144;
	add.s32 	%r146, %r157, 3;
	ld.global.u32 	%r147, [%rd20+12];
	setp.ge.s32 	%p89, %r166, %r147;
	setp.gt.s32 	%p90, %r1, %r146;
	and.pred  	%p91, %p90, %p89;
	selp.u32 	%r148, 1, 0, %p91;
	add.s32 	%r165, %r145, %r148;
	add.s32 	%r157, %r157, 4;
$L__BB0_11:
	setp.eq.s32 	%p92, %r19, 0;
	@%p92 bra 	$L__BB0_14;
	mul.wide.u32 	%rd21, %r157, 4;
	add.s64 	%rd26, %rd1, %rd21;
	neg.s32 	%r162, %r19;
$L__BB0_13:
	.pragma "nounroll";
	ld.global.u32 	%r149, [%rd26];
	setp.ge.s32 	%p93, %r166, %r149;
	setp.gt.s32 	%p94, %r1, %r157;
	and.pred  	%p95, %p94, %p93;
	selp.u32 	%r150, 1, 0, %p95;
	add.s32 	%r165, %r165, %r150;
	add.s32 	%r157, %r157, 1;
	add.s64 	%rd26, %rd26, 4;
	add.s32 	%r162, %r162, 1;
	setp.ne.s32 	%p96, %r162, 0;
	@%p96 bra 	$L__BB0_13;
$L__BB0_14:
	cvt.u64.u32 	%rd27, %r165;
$L__BB0_15:
	cvta.to.global.u64 	%rd22, %rd10;
	shl.b64 	%rd23, %rd27, 2;
	add.s64 	%rd24, %rd22, %rd23;
	st.global.u32 	[%rd24], %r166;
	ret;

}


// ===== COMPILED SASS (sm_100) =====

	.target	sm_100

	.elftype	@"ET_EXEC"


//--------------------- .note.nv.tkinfo           --------------------------
	.section	.note.nv.tkinfo,"",@"SHT_NOTE"
	.sectionflags	@"SHF_NOTE_NV_TKINFO"
	.tkinfo
        /*0018*/ 	.word	0x00000002
        /*0030*/ 	.string	""
        /*0030*/ 	.string	"ptxas"
        /*0030*/ 	.string	"Cuda compilation tools, release 13.0, V13.0.88"
        /*0030*/ 	.string	"Build cuda_13.0.r13.0/compiler.36424714_0"
        /*0030*/ 	.string	"-arch sm_100 -m 64 "



//--------------------- .note.nv.cuinfo           --------------------------
	.section	.note.nv.cuinfo,"",@"SHT_NOTE"
	.sectionflags	@"SHF_NOTE_NV_CUINFO"
        /*0018*/ 	.short	0x0002
        /*001a*/ 	.short	0x0064
        /*001c*/ 	.short	0x0082
	.zero		2


//--------------------- .nv.info                  --------------------------
	.section	.nv.info,"",@"SHT_CUDA_INFO"
	.align	4


	//----- nvinfo : EIATTR_REGCOUNT
	.align		4
        /*0000*/ 	.byte	0x04, 0x2f
        /*0002*/ 	.short	(.L_1 - .L_0)
	.align		4
.L_0:
        /*0004*/ 	.word	index@(_Z12ordenarArrayPiS_i)
        /*0008*/ 	.word	0x00000020


	//----- nvinfo : EIATTR_FRAME_SIZE
	.align		4
.L_1:
        /*000c*/ 	.byte	0x04, 0x11
        /*000e*/ 	.short	(.L_3 - .L_2)
	.align		4
.L_2:
        /*0010*/ 	.word	index@(_Z12ordenarArrayPiS_i)
        /*0014*/ 	.word	0x00000000


	//----- nvinfo : EIATTR_MIN_STACK_SIZE
	.align		4
.L_3:
        /*0018*/ 	.byte	0x04, 0x12
        /*001a*/ 	.short	(.L_5 - .L_4)
	.align		4
.L_4:
        /*001c*/ 	.word	index@(_Z12ordenarArrayPiS_i)
        /*0020*/ 	.word	0x00000000
.L_5:


//--------------------- .nv.compat                --------------------------
	.section	.nv.compat,"",@"SHT_CUDA_COMPAT_INFO"
	.align	4
        /*0000*/ 	.byte	0x02, 0x09, 0x00, 0x00, 0x02, 0x02, 0x01, 0x00, 0x02, 0x05, 0x05, 0x00, 0x03, 0x07, 0x01, 0x01
        /*0010*/ 	.byte	0x02, 0x03, 0x00, 0x00, 0x02, 0x06, 0x01, 0x00, 0x04, 0x0b, 0x08, 0x00, 0x09, 0x00, 0x00, 0x00
        /*0020*/ 	.byte	0x00, 0x00, 0x00, 0x00


//--------------------- .nv.info._Z12ordenarArrayPiS_i --------------------------
	.section	.nv.info._Z12ordenarArrayPiS_i,"",@"SHT_CUDA_INFO"
	.sectionflags	@""
	.align	4


	//----- nvinfo : EIATTR_CUDA_API_VERSION
	.align		4
        /*0000*/ 	.byte	0x04, 0x37
        /*0002*/ 	.short	(.L_7 - .L_6)
.L_6:
        /*0004*/ 	.word	0x00000082


	//----- nvinfo : EIATTR_KPARAM_INFO
	.align		4
.L_7:
        /*0008*/ 	.byte	0x04, 0x17
        /*000a*/ 	.short	(.L_9 - .L_8)
.L_8:
        /*000c*/ 	.word	0x00000000
        /*0010*/ 	.short	0x0002
        /*0012*/ 	.short	0x0010
        /*0014*/ 	.byte	0x00, 0xf0, 0x11, 0x00


	//----- nvinfo : EIATTR_KPARAM_INFO
	.align		4
.L_9:
        /*0018*/ 	.byte	0x04, 0x17
        /*001a*/ 	.short	(.L_11 - .L_10)
.L_10:
        /*001c*/ 	.word	0x00000000
        /*0020*/ 	.short	0x0001
        /*0022*/ 	.short	0x0008
        /*0024*/ 	.byte	0x00, 0xf5, 0x21, 0x00


	//----- nvinfo : EIATTR_KPARAM_INFO
	.align		4
.L_11:
        /*0028*/ 	.byte	0x04, 0x17
        /*002a*/ 	.short	(.L_13 - .L_12)
.L_12:
        /*002c*/ 	.word	0x00000000
        /*0030*/ 	.short	0x0000
        /*0032*/ 	.short	0x0000
        /*0034*/ 	.byte	0x00, 0xf5, 0x21, 0x00


	//----- nvinfo : EIATTR_SPARSE_MMA_MASK
	.align		4
.L_13:
        /*0038*/ 	.byte	0x03, 0x50
        /*003a*/ 	.short	0x0000


	//----- nvinfo : EIATTR_MAXREG_COUNT
	.align		4
        /*003c*/ 	.byte	0x03, 0x1b
        /*003e*/ 	.short	0x00ff


	//----- nvinfo : EIATTR_MERCURY_ISA_VERSION
	.align		4
        /*0040*/ 	.byte	0x03, 0x5f
        /*0042*/ 	.short	0x0101


	//----- nvinfo : EIATTR_VRC_CTA_INIT_COUNT
	.align		4
        /*0044*/ 	.byte	0x02, 0x4a
	.zero		1
	.zero		1


	//----- nvinfo : EIATTR_EXIT_INSTR_OFFSETS
	.align		4
        /*0048*/ 	.byte	0x04, 0x1c
        /*004a*/ 	.short	(.L_15 - .L_14)


	//   ....[0]....
.L_14:
        /*004c*/ 	.word	0x00000ee0


	//----- nvinfo : EIATTR_CBANK_PARAM_SIZE
	.align		4
.L_15:
        /*0050*/ 	.byte	0x03, 0x19
        /*0052*/ 	.short	0x0014


	//----- nvinfo : EIATTR_PARAM_CBANK
	.align		4
        /*0054*/ 	.byte	0x04, 0x0a
        /*0056*/ 	.short	(.L_17 - .L_16)
	.align		4
.L_16:
        /*0058*/ 	.word	index@(.nv.constant0._Z12ordenarArrayPiS_i)
        /*005c*/ 	.short	0x0380
        /*005e*/ 	.short	0x0014


	//----- nvinfo : EIATTR_SW_WAR
	.align		4
.L_17:
        /*0060*/ 	.byte	0x04, 0x36
        /*0062*/ 	.short	(.L_19 - .L_18)
.L_18:
        /*0064*/ 	.word	0x00000008
.L_19:


//--------------------- .nv.callgraph             --------------------------
	.section	.nv.callgraph,"",@"SHT_CUDA_CALLGRAPH"
	.align	4
	.sectionentsize	8
	.align		4
        /*0000*/ 	.word	0x00000000
	.align		4
        /*0004*/ 	.word	0xffffffff
	.align		4
        /*0008*/ 	.word	0x00000000
	.align		4
        /*000c*/ 	.word	0xfffffffe
	.align		4
        /*0010*/ 	.word	0x00000000
	.align		4
        /*0014*/ 	.word	0xfffffffd
	.align		4
        /*0018*/ 	.word	0x00000000
	.align		4
        /*001c*/ 	.word	0xfffffffc


//--------------------- .text._Z12ordenarArrayPiS_i --------------------------
	.section	.text._Z12ordenarArrayPiS_i,"ax",@progbits
	.align	128
        .global         _Z12ordenarArrayPiS_i
        .type           _Z12ordenarArrayPiS_i,@function
        .size           _Z12ordenarArrayPiS_i,(.L_x_9 - _Z12ordenarArrayPiS_i)
        .other          _Z12ordenarArrayPiS_i,@"STO_CUDA_ENTRY STV_DEFAULT"
_Z12ordenarArrayPiS_i:
.text._Z12ordenarArrayPiS_i:
[----:B------:R-:W-:Y:S01]  /*0000*/  LDC R1, c[0x0][0x37c] ;  /* 0x0000df00ff017b82 */ /* 0x000fe20000000800 */
[----:B------:R-:W0:Y:S01]  /*0010*/  S2R R7, SR_TID.X ;  /* 0x0000000000077919 */ /* 0x000e220000002100 */
[----:B------:R-:W1:Y:S06]  /*0020*/  LDCU UR6, c[0x0][0x390] ;  /* 0x00007200ff0677ac */ /* 0x000e6c0008000800 */
[----:B------:R-:W0:Y:S01]  /*0030*/  S2UR UR4, SR_CTAID.X ;  /* 0x00000000000479c3 */ /* 0x000e220000002500 */
[----:B------:R-:W2:Y:S07]  /*0040*/  LDCU.64 UR10, c[0x0][0x358] ;  /* 0x00006b00ff0a77ac */ /* 0x000eae0008000a00 */
[----:B------:R-:W0:Y:S01]  /*0050*/  LDC R0, c[0x0][0x360] ;  /* 0x0000d800ff007b82 */ /* 0x000e220000000800 */
[----:B-1----:R-:W-:Y:S01]  /*0060*/  UISETP.GT.AND UP0, UPT, UR6, URZ, UPT ;  /* 0x000000ff0600728c */ /* 0x002fe2000bf04270 */
[----:B0-----:R-:W-:-:S08]  /*0070*/  IMAD R7, R0, UR4, R7 ;  /* 0x0000000400077c24 */ /* 0x001fd0000f8e0207 */
[----:B--2---:R-:W-:Y:S05]  /*0080*/  BRA.U UP0, `(.L_x_0) ;  /* 0x0000000100147547 */ /* 0x004fea000b800000 */
[----:B------:R-:W0:Y:S02]  /*0090*/  LDC.64 R2, c[0x0][0x380] ;  /* 0x0000e000ff027b82 */ /* 0x000e240000000a00 */
[----:B0-----:R-:W-:-:S05]  /*00a0*/  IMAD.WIDE R2, R7, 0x4, R2 ;  /* 0x0000000407027825 */ /* 0x001fca00078e0202 */
[----:B------:R0:W5:Y:S01]  /*00b0*/  LDG.E R0, desc[UR10][R2.64] ;  /* 0x0000000a02007981 */ /* 0x000162000c1e1900 */
[----:B------:R-:W-:Y:S01]  /*00c0*/  CS2R R8, SRZ ;  /* 0x0000000000087805 */ /* 0x000fe2000001ff00 */
[----:B------:R-:W-:Y:S06]  /*00d0*/  BRA `(.L_x_1) ;  /* 0x0000000c00707947 */ /* 0x000fec0003800000 */
.L_x_0:
[----:B------:R-:W0:Y:S02]  /*00e0*/  LDC.64 R2, c[0x0][0x380] ;  /* 0x0000e000ff027b82 */ /* 0x000e240000000a00 */
[----:B0-----:R-:W-:-:S05]  /*00f0*/  IMAD.WIDE R4, R7, 0x4, R2 ;  /* 0x0000000407047825 */ /* 0x001fca00078e0202 */
[----:B------:R0:W5:Y:S01]  /*0100*/  LDG.E R0, desc[UR10][R4.64] ;  /* 0x0000000a04007981 */ /* 0x000162000c1e1900 */
[----:B------:R-:W-:Y:S01]  /*0110*/  UISETP.GE.U32.AND UP1, UPT, UR6, 0x10, UPT ;  /* 0x000000100600788c */ /* 0x000fe2000bf26070 */
[----:B------:R-:W-:Y:S01]  /*0120*/  IMAD.MOV.U32 R6, RZ, RZ, RZ ;  /* 0x000000ffff067224 */ /* 0x000fe200078e00ff */
[----:B------:R-:W-:Y:S01]  /*0130*/  ULOP3.LUT UR7, UR6, 0xf, URZ, 0xc0, !UPT ;  /* 0x0000000f06077892 */ /* 0x000fe2000f8ec0ff */
[----:B------:R-:W-:-:S03]  /*0140*/  IMAD.MOV.U32 R8, RZ, RZ, RZ ;  /* 0x000000ffff087224 */ /* 0x000fc600078e00ff */
[----:B------:R-:W-:-:S03]  /*0150*/  UISETP.NE.AND UP0, UPT, UR7, URZ, UPT ;  /* 0x000000ff0700728c */ /* 0x000fc6000bf05270 */
[----:B0-----:R-:W-:Y:S08]  /*0160*/  BRA.U !UP1, `(.L_x_2) ;  /* 0x0000000509b47547 */ /* 0x001ff0000b800000 */
[----:B------:R-:W0:Y:S01]  /*0170*/  LDCU.64 UR4, c[0x0][0x380] ;  /* 0x00007000ff0477ac */ /* 0x000e220008000a00 */
[----:B------:R-:W-:Y:S01]  /*0180*/  IMAD.MOV.U32 R8, RZ, RZ, RZ ;  /* 0x000000ffff087224 */ /* 0x000fe200078e00ff */
[----:B------:R-:W-:-:S06]  /*0190*/  ULOP3.LUT UR8, UR6, 0x7ffffff0, URZ, 0xc0, !UPT ;  /* 0x7ffffff006087892 */ /* 0x000fcc000f8ec0ff */
[----:B------:R-:W-:Y:S01]  /*01a0*/  IMAD.U32 R6, RZ, RZ, UR8 ;  /* 0x00000008ff067e24 */ /* 0x000fe2000f8e00ff */
[----:B0-----:R-:W-:-:S04]  /*01b0*/  UIADD3 UR4, UP1, UPT, UR4, 0x20, URZ ;  /* 0x0000002004047890 */ /* 0x001fc8000ff3e0ff */
[----:B------:R-:W-:Y:S02]  /*01c0*/  UIADD3.X UR5, UPT, UPT, URZ, UR5, URZ, UP1, !UPT ;  /* 0x00000005ff057290 */ /* 0x000fe40008ffe4ff */
[----:B------:R-:W-:Y:S01]  /*01d0*/  IMAD.U32 R4, RZ, RZ, UR4 ;  /* 0x00000004ff047e24 */ /* 0x000fe2000f8e00ff */
[----:B------:R-:W-:-:S03]  /*01e0*/  UMOV UR4, URZ ;  /* 0x000000ff00047c82 */ /* 0x000fc60008000000 */
[----:B------:R-:W-:-:S07]  /*01f0*/  MOV R5, UR5 ;  /* 0x0000000500057c02 */ /* 0x000fce0008000f00 */
.L_x_3:
[----:B------:R-:W2:Y:S04]  /*0200*/  LDG.E R27, desc[UR10][R4.64+-0x20] ;  /* 0xffffe00a041b7981 */ /* 0x000ea8000c1e1900 */
[----:B------:R-:W3:Y:S04]  /*0210*/  LDG.E R29, desc[UR10][R4.64+-0x1c] ;  /* 0xffffe40a041d7981 */ /* 0x000ee8000c1e1900 */
[----:B------:R-:W4:Y:S04]  /*0220*/  LDG.E R12, desc[UR10][R4.64+-0x18] ;  /* 0xffffe80a040c7981 */ /* 0x000f28000c1e1900 */
        /* <DEDUP_REMOVED lines=12> */
[----:B------:R-:W4:Y:S01]  /*02f0*/  LDG.E R9, desc[UR10][R4.64+0x1c] ;  /* 0x00001c0a04097981 */ /* 0x000f22000c1e1900 */
[----:B------:R-:W-:Y:S01]  /*0300*/  UIADD3 UR5, UPT, UPT, UR4, 0x1, URZ ;  /* 0x0000000104057890 */ /* 0x000fe2000fffe0ff */
[----:B------:R-:W-:Y:S01]  /*0310*/  VIADD R10, R8, 0x1 ;  /* 0x00000001080a7836 */ /* 0x000fe20000000000 */
[----:B------:R-:W-:Y:S01]  /*0320*/  UIADD3 UR8, UPT, UPT, UR4, 0xf, URZ ;  /* 0x0000000f04087890 */ /* 0x000fe2000fffe0ff */
[----:B--2--5:R-:W-:-:S04]  /*0330*/  ISETP.GE.AND P1, PT, R0, R27, PT ;  /* 0x0000001b0000720c */ /* 0x024fc80003f26270 */
[C---:B------:R-:W-:Y:S02]  /*0340*/  ISETP.GT.AND P1, PT, R7.reuse, UR4, P1 ;  /* 0x0000000407007c0c */ /* 0x040fe40008f24270 */
[C---:B---3--:R-:W-:Y:S02]  /*0350*/  ISETP.GE.AND P0, PT, R0.reuse, R29, PT ;  /* 0x0000001d0000720c */ /* 0x048fe40003f06270 */
[----:B----4-:R-:W-:Y:S02]  /*0360*/  ISETP.GE.AND P2, PT, R0, R12, PT ;  /* 0x0000000c0000720c */ /* 0x010fe40003f46270 */
[----:B------:R-:W-:Y:S01]  /*0370*/  ISETP.GT.AND P0, PT, R7, UR5, P0 ;  /* 0x0000000507007c0c */ /* 0x000fe20008704270 */
[----:B------:R-:W-:-:S06]  /*0380*/  UIADD3 UR5, UPT, UPT, UR4, 0x2, URZ ;  /* 0x0000000204057890 */ /* 0x000fcc000fffe0ff */
[----:B------:R-:W-:Y:S01]  /*0390*/  @!P1 IMAD.MOV R10, RZ, RZ, R8 ;  /* 0x000000ffff0a9224 */ /* 0x000fe200078e0208 */
[C---:B------:R-:W-:Y:S01]  /*03a0*/  ISETP.GT.AND P1, PT, R7.reuse, UR5, P2 ;  /* 0x0000000507007c0c */ /* 0x040fe20009724270 */
[----:B------:R-:W-:Y:S01]  /*03b0*/  UIADD3 UR5, UPT, UPT, UR4, 0x3, URZ ;  /* 0x0000000304057890 */ /* 0x000fe2000fffe0ff */
[----:B------:R-:W-:Y:S01]  /*03c0*/  ISETP.GE.AND P2, PT, R0, R14, PT ;  /* 0x0000000e0000720c */ /* 0x000fe20003f46270 */
[----:B------:R-:W-:Y:S02]  /*03d0*/  VIADD R8, R10, 0x1 ;  /* 0x000000010a087836 */ /* 0x000fe40000000000 */
[----:B------:R-:W-:Y:S02]  /*03e0*/  @!P0 IMAD.MOV R8, RZ, RZ, R10 ;  /* 0x000000ffff088224 */ /* 0x000fe400078e020a */
[----:B------:R-:W-:Y:S01]  /*03f0*/  ISETP.GT.AND P0, PT, R7, UR5, P2 ;  /* 0x0000000507007c0c */ /* 0x000fe20009704270 */
[----:B------:R-:W-:Y:S01]  /*0400*/  UIADD3 UR5, UPT, UPT, UR4, 0x4, URZ ;  /* 0x0000000404057890 */ /* 0x000fe2000fffe0ff */
[----:B------:R-:W-:Y:S01]  /*0410*/  ISETP.GE.AND P2, PT, R0, R16, PT ;  /* 0x000000100000720c */ /* 0x000fe20003f46270 */
[----:B------:R-:W-:-:S03]  /*0420*/  VIADD R10, R8, 0x1 ;  /* 0x00000001080a7836 */ /* 0x000fc60000000000 */
[----:B------:R-:W-:Y:S02]  /*0430*/  @!P1 IADD3 R10, PT, PT, R8, RZ, RZ ;  /* 0x000000ff080a9210 */ /* 0x000fe40007ffe0ff */
        /* <DEDUP_REMOVED lines=9> */
[----:B------:R-:W-:Y:S01]  /*04d0*/  @!P1 IMAD.MOV R10, RZ, RZ, R8 ;  /* 0x000000ffff0a9224 */ /* 0x000fe200078e0208 */
        /* <DEDUP_REMOVED lines=38> */
[----:B------:R-:W-:Y:S01]  /*0740*/  VIADD R10, R8, 0x1 ;  /* 0x00000001080a7836 */ /* 0x000fe20000000000 */
[----:B------:R-:W-:Y:S01]  /*0750*/  UIADD3 UR4, UPT, UPT, UR4, 0x10, URZ ;  /* 0x0000001004047890 */ /* 0x000fe2000fffe0ff */
[----:B------:R-:W-:Y:S02]  /*0760*/  @!P1 IMAD.MOV R10, RZ, RZ, R8 ;  /* 0x000000ffff0a9224 */ /* 0x000fe400078e0208 */
[----:B------:R-:W-:Y:S02]  /*0770*/  ISETP.GT.AND P1, PT, R7, UR5, P2 ;  /* 0x0000000507007c0c */ /* 0x000fe40009724270 */
[----:B------:R-:W-:Y:S01]  /*0780*/  VIADD R8, R10, 0x1 ;  /* 0x000000010a087836 */ /* 0x000fe20000000000 */
[----:B------:R-:W-:-:S03]  /*0790*/  ISETP.GE.AND P2, PT, R0, R9, PT ;  /* 0x000000090000720c */ /* 0x000fc60003f46270 */
[----:B------:R-:W-:Y:S01]  /*07a0*/  @!P0 IMAD.MOV R8, RZ, RZ, R10 ;  /* 0x000000ffff088224 */ /* 0x000fe200078e020a */
[----:B------:R-:W-:Y:S02]  /*07b0*/  ISETP.GT.AND P0, PT, R7, UR8, P2 ;  /* 0x0000000807007c0c */ /* 0x000fe40009704270 */
[----:B------:R-:W-:Y:S01]  /*07c0*/  IADD3 R4, P2, PT, R4, 0x40, RZ ;  /* 0x0000004004047810 */ /* 0x000fe20007f5e0ff */
[----:B------:R-:W-:-:S03]  /*07d0*/  VIADD R9, R8, 0x1 ;  /* 0x0000000108097836 */ /* 0x000fc60000000000 */
[----:B------:R-:W-:Y:S01]  /*07e0*/  @!P1 IADD3 R9, PT, PT, R8, RZ, RZ ;  /* 0x000000ff08099210 */ /* 0x000fe20007ffe0ff */
[----:B------:R-:W-:Y:S01]  /*07f0*/  IMAD.X R5, RZ, RZ, R5, P2 ;  /* 0x000000ffff057224 */ /* 0x000fe200010e0605 */
[----:B------:R-:W-:-:S03]  /*0800*/  ISETP.NE.AND P1, PT, R6, UR4, PT ;  /* 0x0000000406007c0c */ /* 0x000fc6000bf25270 */
[----:B------:R-:W-:Y:S02]  /*0810*/  VIADD R8, R9, 0x1 ;  /* 0x0000000109087836 */ /* 0x000fe40000000000 */
[----:B------:R-:W-:-:S08]  /*0820*/  @!P0 IMAD.MOV R8, RZ, RZ, R9 ;  /* 0x000000ffff088224 */ /* 0x000fd000078e0209 */
[----:B------:R-:W-:Y:S05]  /*0830*/  @P1 BRA `(.L_x_3) ;  /* 0xfffffff800701947 */ /* 0x000fea000383ffff */
.L_x_2:
[----:B------:R-:W-:Y:S05]  /*0840*/  BRA.U !UP0, `(.L_x_4) ;  /* 0x0000000508907547 */ /* 0x000fea000b800000 */
[----:B------:R-:W-:Y:S02]  /*0850*/  UISETP.GE.U32.AND UP0, UPT, UR7, 0x8, UPT ;  /* 0x000000080700788c */ /* 0x000fe4000bf06070 */
[----:B------:R-:W-:-:S04]  /*0860*/  ULOP3.LUT UR5, UR6, 0x7, URZ, 0xc0, !UPT ;  /* 0x0000000706057892 */ /* 0x000fc8000f8ec0ff */
[----:B------:R-:W-:-:S03]  /*0870*/  UISETP.NE.AND UP1, UPT, UR5, URZ, UPT ;  /* 0x000000ff0500728c */ /* 0x000fc6000bf25270 */
[----:B------:R-:W-:Y:S08]  /*0880*/  BRA.U !UP0, `(.L_x_5) ;  /* 0x0000000108c47547 */ /* 0x000ff0000b800000 */
[----:B------:R-:W-:-:S05]  /*0890*/  IMAD.WIDE.U32 R4, R6, 0x4, R2 ;  /* 0x0000000406047825 */ /* 0x000fca00078e0002 */
[----:B------:R-:W2:Y:S04]  /*08a0*/  LDG.E R9, desc[UR10][R4.64] ;  /* 0x0000000a04097981 */ /* 0x000ea8000c1e1900 */
[----:B------:R-:W3:Y:S04]  /*08b0*/  LDG.E R11, desc[UR10][R4.64+0x4] ;  /* 0x0000040a040b7981 */ /* 0x000ee8000c1e1900 */
[----:B------:R-:W4:Y:S04]  /*08c0*/  LDG.E R13, desc[UR10][R4.64+0x8] ;  /* 0x0000080a040d7981 */ /* 0x000f28000c1e1900 */
[----:B------:R-:W4:Y:S04]  /*08d0*/  LDG.E R15, desc[UR10][R4.64+0xc] ;  /* 0x00000c0a040f7981 */ /* 0x000f28000c1e1900 */
[----:B------:R-:W4:Y:S04]  /*08e0*/  LDG.E R17, desc[UR10][R4.64+0x10] ;  /* 0x0000100a04117981 */ /* 0x000f28000c1e1900 */
[----:B------:R-:W4:Y:S04]  /*08f0*/  LDG.E R19, desc[UR10][R4.64+0x14] ;  /* 0x0000140a04137981 */ /* 0x000f28000c1e1900 */
[----:B------:R-:W4:Y:S04]  /*0900*/  LDG.E R21, desc[UR10][R4.64+0x18] ;  /* 0x0000180a04157981 */ /* 0x000f28000c1e1900 */
[----:B------:R0:W4:Y:S01]  /*0910*/  LDG.E R23, desc[UR10][R4.64+0x1c] ;  /* 0x00001c0a04177981 */ /* 0x000122000c1e1900 */
[----:B------:R-:W-:-:S02]  /*0920*/  VIADD R10, R6, 0x1 ;  /* 0x00000001060a7836 */ /* 0x000fc40000000000 */
[----:B0-----:R-:W-:Y:S01]  /*0930*/  VIADD R4, R6, 0x3 ;  /* 0x0000000306047836 */ /* 0x001fe20000000000 */
[----:B--2--5:R-:W-:Y:S01]  /*0940*/  ISETP.GE.AND P1, PT, R0, R9, PT ;  /* 0x000000090000720c */ /* 0x024fe20003f26270 */
[----:B------:R-:W-:-:S03]  /*0950*/  VIADD R9, R8, 0x1 ;  /* 0x0000000108097836 */ /* 0x000fc60000000000 */
[C---:B------:R-:W-:Y:S02]  /*0960*/  ISETP.GT.AND P1, PT, R7.reuse, R6, P1 ;  /* 0x000000060700720c */ /* 0x040fe40000f24270 */
[C---:B---3--:R-:W-:Y:S02]  /*0970*/  ISETP.GE.AND P0, PT, R0.reuse, R11, PT ;  /* 0x0000000b0000720c */ /* 0x048fe40003f06270 */
[----:B----4-:R-:W-:Y:S02]  /*0980*/  ISETP.GE.AND P2, PT, R0, R13, PT ;  /* 0x0000000d0000720c */ /* 0x010fe40003f46270 */
[----:B------:R-:W-:Y:S02]  /*0990*/  ISETP.GT.AND P0, PT, R7, R10, P0 ;  /* 0x0000000a0700720c */ /* 0x000fe40000704270 */
[----:B------:R-:W-:-:S05]  /*09a0*/  IADD3 R10, PT, PT, R6, 0x2, RZ ;  /* 0x00000002060a7810 */ /* 0x000fca0007ffe0ff */
[----:B------:R-:W-:Y:S01]  /*09b0*/  @!P1 IMAD.MOV R9, RZ, RZ, R8 ;  /* 0x000000ffff099224 */ /* 0x000fe200078e0208 */
[----:B------:R-:W-:Y:S02]  /*09c0*/  ISETP.GT.AND P1, PT, R7, R10, P2 ;  /* 0x0000000a0700720c */ /* 0x000fe40001724270 */
[C---:B------:R-:W-:Y:S01]  /*09d0*/  ISETP.GE.AND P2, PT, R0.reuse, R15, PT ;  /* 0x0000000f0000720c */ /* 0x040fe20003f46270 */
[----:B------:R-:W-:Y:S02]  /*09e0*/  VIADD R5, R9, 0x1 ;  /* 0x0000000109057836 */ /* 0x000fe40000000000 */
[----:B------:R-:W-:Y:S01]  /*09f0*/  @!P0 IMAD.MOV R5, RZ, RZ, R9 ;  /* 0x000000ffff058224 */ /* 0x000fe200078e0209 */
[----:B------:R-:W-:Y:S02]  /*0a00*/  ISETP.GT.AND P0, PT, R7, R4, P2 ;  /* 0x000000040700720c */ /* 0x000fe40001704270 */
[----:B------:R-:W-:Y:S01]  /*0a10*/  ISETP.GE.AND P2, PT, R0, R17, PT ;  /* 0x000000110000720c */ /* 0x000fe20003f46270 */
[----:B------:R-:W-:Y:S01]  /*0a20*/  VIADD R8, R5, 0x1 ;  /* 0x0000000105087836 */ /* 0x000fe20000000000 */
[----:B------:R-:W-:-:S03]  /*0a30*/  IADD3 R4, PT, PT, R6, 0x4, RZ ;  /* 0x0000000406047810 */ /* 0x000fc60007ffe0ff */
[----:B------:R-:W-:Y:S01]  /*0a40*/  @!P1 IMAD.MOV R8, RZ, RZ, R5 ;  /* 0x000000ffff089224 */ /* 0x000fe200078e0205 */
[C---:B------:R-:W-:Y:S01]  /*0a50*/  ISETP.GT.AND P1, PT, R7.reuse, R4, P2 ;  /* 0x000000040700720c */ /* 0x040fe20001724270 */
[----:B------:R-:W-:Y:S01]  /*0a60*/  VIADD R4, R6, 0x5 ;  /* 0x0000000506047836 */ /* 0x000fe20000000000 */
[----:B------:R-:W-:Y:S01]  /*0a70*/  ISETP.GE.AND P2, PT, R0, R19, PT ;  /* 0x000000130000720c */ /* 0x000fe20003f46270 */
        /* <DEDUP_REMOVED lines=12> */
[----:B------:R-:W-:Y:S01]  /*0b40*/  ISETP.GT.AND P2, PT, R7, R4, P2 ;  /* 0x000000040700720c */ /* 0x000fe20001744270 */
[----:B------:R-:W-:Y:S02]  /*0b50*/  VIADD R6, R6, 0x8 ;  /* 0x0000000806067836 */ /* 0x000fe40000000000 */
[----:B------:R-:W-:-:S04]  /*0b60*/  VIADD R4, R5, 0x1 ;  /* 0x0000000105047836 */ /* 0x000fc80000000000 */
[----:B------:R-:W-:-:S05]  /*0b70*/  @!P1 IADD3 R4, PT, PT, R5, RZ, RZ ;  /* 0x000000ff05049210 */ /* 0x000fca0007ffe0ff */
[----:B------:R-:W-:Y:S02]  /*0b80*/  VIADD R8, R4, 0x1 ;  /* 0x0000000104087836 */ /* 0x000fe40000000000 */
[----:B------:R-:W-:-:S07]  /*0b90*/  @!P2 IMAD.MOV R8, RZ, RZ, R4 ;  /* 0x000000ffff08a224 */ /* 0x000fce00078e0204 */
.L_x_5:
        /* <DEDUP_REMOVED lines=9> */
[----:B------:R0:W4:Y:S01]  /*0c30*/  LDG.E R15, desc[UR10][R4.64+0xc] ;  /* 0x00000c0a040f7981 */ /* 0x000122000c1e1900 */
[----:B------:R-:W-:-:S02]  /*0c40*/  VIADD R10, R6, 0x1 ;  /* 0x00000001060a7836 */ /* 0x000fc40000000000 */
[----:B0-----:R-:W-:Y:S01]  /*0c50*/  VIADD R4, R6, 0x3 ;  /* 0x0000000306047836 */ /* 0x001fe20000000000 */
[----:B--2--5:R-:W-:Y:S02]  /*0c60*/  ISETP.GE.AND P1, PT, R0, R9, PT ;  /* 0x000000090000720c */ /* 0x024fe40003f26270 */
[----:B------:R-:W-:Y:S02]  /*0c70*/  IADD3 R9, PT, PT, R8, 0x1, RZ ;  /* 0x0000000108097810 */ /* 0x000fe40007ffe0ff */
[C---:B------:R-:W-:Y:S02]  /*0c80*/  ISETP.GT.AND P1, PT, R7.reuse, R6, P1 ;  /* 0x000000060700720c */ /* 0x040fe40000f24270 */
[C---:B---3--:R-:W-:Y:S02]  /*0c90*/  ISETP.GE.AND P0, PT, R0.reuse, R11, PT ;  /* 0x0000000b0000720c */ /* 0x048fe40003f06270 */
[----:B----4-:R-:W-:Y:S02]  /*0ca0*/  ISETP.GE.AND P2, PT, R0, R13, PT ;  /* 0x0000000d0000720c */ /* 0x010fe40003f46270 */
[----:B------:R-:W-:Y:S01]  /*0cb0*/  ISETP.GT.AND P0, PT, R7, R10, P0 ;  /* 0x0000000a0700720c */ /* 0x000fe20000704270 */
[----:B------:R-:W-:-:S02]  /*0cc0*/  VIADD R10, R6, 0x2 ;  /* 0x00000002060a7836 */ /* 0x000fc40000000000 */
[----:B------:R-:W-:-:S04]  /*0cd0*/  VIADD R6, R6, 0x4 ;  /* 0x0000000406067836 */ /* 0x000fc80000000000 */
[----:B------:R-:W-:Y:S01]  /*0ce0*/  @!P1 IMAD.MOV R9, RZ, RZ, R8 ;  /* 0x000000ffff099224 */ /* 0x000fe200078e0208 */
[----:B------:R-:W-:Y:S02]  /*0cf0*/  ISETP.GT.AND P1, PT, R7, R10, P2 ;  /* 0x0000000a0700720c */ /* 0x000fe40001724270 */
[----:B------:R-:W-:Y:S01]  /*0d00*/  ISETP.GE.AND P2, PT, R0, R15, PT ;  /* 0x0000000f0000720c */ /* 0x000fe20003f46270 */
[C---:B------:R-:W-:Y:S02]  /*0d10*/  VIADD R5, R9.reuse, 0x1 ;  /* 0x0000000109057836 */ /* 0x040fe40000000000 */
[----:B------:R-:W-:Y:S02]  /*0d20*/  @!P0 IADD3 R5, PT, PT, R9, RZ, RZ ;  /* 0x000000ff09058210 */ /* 0x000fe40007ffe0ff */
[----:B------:R-:W-:-:S03]  /*0d30*/  ISETP.GT.AND P2, PT, R7, R4, P2 ;  /* 0x000000040700720c */ /* 0x000fc60001744270 */
[----:B------:R-:W-:-:S03]  /*0d40*/  VIADD R4, R5, 0x1 ;  /* 0x0000000105047836 */ /* 0x000fc60000000000 */
[----:B------:R-:W-:-:S04]  /*0d50*/  @!P1 IMAD.MOV R4, RZ, RZ, R5 ;  /* 0x000000ffff049224 */ /* 0x000fc800078e0205 */
[----:B------:R-:W-:-:S03]  /*0d60*/  VIADD R8, R4, 0x1 ;  /* 0x0000000104087836 */ /* 0x000fc60000000000 */
[----:B------:R-:W-:-:S07]  /*0d70*/  @!P2 IADD3 R8, PT, PT, R4, RZ, RZ ;  /* 0x000000ff0408a210 */ /* 0x000fce0007ffe0ff */
.L_x_6:
[----:B------:R-:W-:Y:S05]  /*0d80*/  BRA.U !UP1, `(.L_x_4) ;  /* 0x0000000109407547 */ /* 0x000fea000b800000 */
[----:B------:R-:W-:Y:S01]  /*0d90*/  IMAD.WIDE.U32 R2, R6, 0x4, R2 ;  /* 0x0000000406027825 */ /* 0x000fe200078e0002 */
[----:B------:R-:W-:-:S03]  /*0da0*/  UIADD3 UR4, UPT, UPT, -UR4, URZ, URZ ;  /* 0x000000ff04047290 */ /* 0x000fc6000fffe1ff */
[----:B------:R-:W-:-:S09]  /*0db0*/  IMAD.MOV.U32 R5, RZ, RZ, R3 ;  /* 0x000000ffff057224 */ /* 0x000fd200078e0003 */
.L_x_7:
[----:B------:R-:W-:-:S06]  /*0dc0*/  IMAD.MOV.U32 R3, RZ, RZ, R5 ;  /* 0x000000ffff037224 */ /* 0x000fcc00078e0005 */
[----:B------:R0:W2:Y:S01]  /*0dd0*/  LDG.E R3, desc[UR10][R2.64] ;  /* 0x0000000a02037981 */ /* 0x0000a2000c1e1900 */
[----:B------:R-:W-:Y:S01]  /*0de0*/  UIADD3 UR4, UPT, UPT, UR4, 0x1, URZ ;  /* 0x0000000104047890 */ /* 0x000fe2000fffe0ff */
[----:B------:R-:W-:-:S03]  /*0df0*/  VIADD R4, R8, 0x1 ;  /* 0x0000000108047836 */ /* 0x000fc60000000000 */
[----:B------:R-:W-:Y:S01]  /*0e00*/  UISETP.NE.AND UP0, UPT, UR4, URZ, UPT ;  /* 0x000000ff0400728c */ /* 0x000fe2000bf05270 */
[----:B0-----:R-:W-:-:S04]  /*0e10*/  IADD3 R2, P1, PT, R2, 0x4, RZ ;  /* 0x0000000402027810 */ /* 0x001fc80007f3e0ff */
[----:B------:R-:W-:Y:S02]  /*0e20*/  IADD3.X R5, PT, PT, RZ, R5, RZ, P1, !PT ;  /* 0x00000005ff057210 */ /* 0x000fe40000ffe4ff */
[----:B--2--5:R-:W-:-:S04]  /*0e30*/  ISETP.GE.AND P0, PT, R0, R3, PT ;  /* 0x000000030000720c */ /* 0x024fc80003f06270 */
[----:B------:R-:W-:Y:S01]  /*0e40*/  ISETP.GT.AND P0, PT, R7, R6, P0 ;  /* 0x000000060700720c */ /* 0x000fe20000704270 */
[----:B------:R-:W-:-:S12]  /*0e50*/  VIADD R6, R6, 0x1 ;  /* 0x0000000106067836 */ /* 0x000fd80000000000 */
[----:B------:R-:W-:-:S04]  /*0e60*/  @!P0 IMAD.MOV R4, RZ, RZ, R8 ;  /* 0x000000ffff048224 */ /* 0x000fc800078e0208 */
[----:B------:R-:W-:Y:S01]  /*0e70*/  IMAD.MOV.U32 R8, RZ, RZ, R4 ;  /* 0x000000ffff087224 */ /* 0x000fe200078e0004 */
[----:B------:R-:W-:Y:S06]  /*0e80*/  BRA.U UP0, `(.L_x_7) ;  /* 0xfffffffd00cc7547 */ /* 0x000fec000b83ffff */
.L_x_4:
[----:B------:R-:W-:-:S07]  /*0e90*/  IMAD.MOV.U32 R9, RZ, RZ, RZ ;  /* 0x000000ffff097224 */ /* 0x000fce00078e00ff */
.L_x_1:
[----:B------:R-:W0:Y:S02]  /*0ea0*/  LDCU.64 UR4, c[0x0][0x388] ;  /* 0x00007100ff0477ac */ /* 0x000e240008000a00 */
[----:B0-----:R-:W-:-:S04]  /*0eb0*/  LEA R2, P0, R8, UR4, 0x2 ;  /* 0x0000000408027c11 */ /* 0x001fc8000f8010ff */
[----:B------:R-:W-:-:S05]  /*0ec0*/  LEA.HI.X R3, R8, UR5, R9, 0x2, P0 ;  /* 0x0000000508037c11 */ /* 0x000fca00080f1409 */
[----:B-----5:R-:W-:Y:S01]  /*0ed0*/  STG.E desc[UR10][R2.64], R0 ;  /* 0x0000000002007986 */ /* 0x020fe2000c10190a */
[----:B------:R-:W-:Y:S05]  /*0ee0*/  EXIT ;  /* 0x000000000000794d */ /* 0x000fea0003800000 */
.L_x_8:
[----:B------:R-:W-:-:S00]  /*0ef0*/  BRA `(.L_x_8) ;  /* 0xfffffffc00fc7947 */ /* 0x000fc0000383ffff */
[----:B------:R-:W-:-:S00]  /*0f00*/  NOP ;  /* 0x0000000000007918 */ /* 0x000fc00000000000 */
[----:B------:R-:W-:-:S00]  /*0f10*/  NOP ;  /* 0x0000000000007918 */ /* 0x000fc00000000000 */
[----:B------:R-:W-:-:S00]  /*0f20*/  NOP ;  /* 0x0000000000007918 */ /* 0x000fc00000000000 */
[----:B------:R-:W-:-:S00]  /*0f30*/  NOP ;  /* 0x0000000000007918 */ /* 0x000fc00000000000 */
[----:B------:R-:W-:-:S00]  /*0f40*/  NOP ;  /* 0x0000000000007918 */ /* 0x000fc00000000000 */
[----:B------:R-:W-:-:S00]  /*0f50*/  NOP ;  /* 0x0000000000007918 */ /* 0x000fc00000000000 */
[----:B------:R-:W-:-:S00]  /*0f60*/  NOP ;  /* 0x0000000000007918 */ /* 0x000fc00000000000 */
[----:B------:R-:W-:-:S00]  /*0f70*/  NOP ;  /* 0x0000000000007918 */ /* 0x000fc00000000000 */
.L_x_9:


//--------------------- .nv.shared.reserved.0     --------------------------
	.section	.nv.shared.reserved.0,"aw",@nobits
	.weak		__nv_reservedSMEM_offset_0_alias
	.size		__nv_reservedSMEM_offset_0_alias, 0, 64
	.other		__nv_reservedSMEM_offset_0_alias,@"STO_CUDA_RESERVED_SHARED STV_DEFAULT"
__nv_reservedSMEM_offset_0_alias:
	.zero		0
	.zero		64


//--------------------- .nv.constant0._Z12ordenarArrayPiS_i --------------------------
	.section	.nv.constant0._Z12ordenarArrayPiS_i,"a",@progbits
	.sectionflags	@""
	.align	4
.nv.constant0._Z12ordenarArrayPiS_i:
	.zero		916


//--------------------- SYMBOLS --------------------------

	.type		.nv.reservedSmem.offset0,@object
	.size		.nv.reservedSmem.offset0,0x4
